//
// Generated by NVIDIA NVVM Compiler
//
// Compiler Build ID: CL-36424714
// Cuda compilation tools, release 13.0, V13.0.88
// Based on NVVM 20.0.0
//

.version 9.0
.target sm_100
.address_size 64

	// .globl	hys_kernel

.visible .entry hys_kernel(
	.param .u64 .ptr .align 1 hys_kernel_param_0,
	.param .u64 .ptr .align 1 hys_kernel_param_1,
	.param .u32 hys_kernel_param_2,
	.param .u32 hys_kernel_param_3
)
{
	.reg .pred 	%p<2>;
	.reg .b32 	%r<14>;
	.reg .b64 	%rd<8>;

	ld.param.u64 	%rd1, [hys_kernel_param_0];
	ld.param.u64 	%rd2, [hys_kernel_param_1];
	ld.param.u32 	%r1, [hys_kernel_param_3];
	cvta.to.global.u64 	%rd3, %rd1;
	mov.u32 	%r2, %tid.y;
	mov.u32 	%r3, %ctaid.y;
	mov.u32 	%r4, %ntid.y;
	mad.lo.s32 	%r5, %r3, %r4, %r2;
	mov.u32 	%r6, %tid.x;
	mov.u32 	%r7, %ctaid.x;
	mov.u32 	%r8, %ntid.x;
	mad.lo.s32 	%r9, %r7, %r8, %r6;
	mad.lo.s32 	%r10, %r1, %r9, %r5;
	mul.wide.s32 	%rd4, %r10, 4;
	add.s64 	%rd5, %rd3, %rd4;
	ld.global.u32 	%r11, [%rd5];
	add.s32 	%r12, %r11, -115;
	setp.lt.u32 	%p1, %r12, -54;
	selp.b32 	%r13, 16777215, 0, %p1;
	cvta.to.global.u64 	%rd6, %rd2;
	add.s64 	%rd7, %rd6, %rd4;
	st.global.u32 	[%rd7], %r13;
	ret;

}


// ===== COMPILED SASS (sm_100) =====

	.target	sm_100

	.elftype	@"ET_EXEC"


//--------------------- .note.nv.tkinfo           --------------------------
	.section	.note.nv.tkinfo,"",@"SHT_NOTE"
	.sectionflags	@"SHF_NOTE_NV_TKINFO"
	.tkinfo
        /*0018*/ 	.word	0x00000002
        /*0030*/ 	.string	""
        /*0030*/ 	.string	"ptxas"
        /*0030*/ 	.string	"Cuda compilation tools, release 13.0, V13.0.88"
        /*0030*/ 	.string	"Build cuda_13.0.r13.0/compiler.36424714_0"
        /*0030*/ 	.string	"-arch sm_100 -m 64 "



//--------------------- .note.nv.cuinfo           --------------------------
	.section	.note.nv.cuinfo,"",@"SHT_NOTE"
	.sectionflags	@"SHF_NOTE_NV_CUINFO"
        /*0018*/ 	.short	0x0002
        /*001a*/ 	.short	0x0064
        /*001c*/ 	.short	0x0082
	.zero		2


//--------------------- .nv.info                  --------------------------
	.section	.nv.info,"",@"SHT_CUDA_INFO"
	.align	4


	//----- nvinfo : EIATTR_REGCOUNT
	.align		4
        /*0000*/ 	.byte	0x04, 0x2f
        /*0002*/ 	.short	(.L_1 - .L_0)
	.align		4
.L_0:
        /*0004*/ 	.word	index@(hys_kernel)
        /*0008*/ 	.word	0x0000000a


	//----- nvinfo : EIATTR_FRAME_SIZE
	.align		4
.L_1:
        /*000c*/ 	.byte	0x04, 0x11
        /*000e*/ 	.short	(.L_3 - .L_2)
	.align		4
.L_2:
        /*0010*/ 	.word	index@(hys_kernel)
        /*0014*/ 	.word	0x00000000


	//----- nvinfo : EIATTR_MIN_STACK_SIZE
	.align		4
.L_3:
        /*0018*/ 	.byte	0x04, 0x12
        /*001a*/ 	.short	(.L_5 - .L_4)
	.align		4
.L_4:
        /*001c*/ 	.word	index@(hys_kernel)
        /*0020*/ 	.word	0x00000000
.L_5:


//--------------------- .nv.compat                --------------------------
	.section	.nv.compat,"",@"SHT_CUDA_COMPAT_INFO"
	.align	4
        /*0000*/ 	.byte	0x02, 0x09, 0x00, 0x00, 0x02, 0x02, 0x01, 0x00, 0x02, 0x05, 0x05, 0x00, 0x03, 0x07, 0x01, 0x01
        /*0010*/ 	.byte	0x02, 0x03, 0x00, 0x00, 0x02, 0x06, 0x01, 0x00, 0x04, 0x0b, 0x08, 0x00, 0x09, 0x00, 0x00, 0x00
        /*0020*/ 	.byte	0x00, 0x00, 0x00, 0x00


//--------------------- .nv.info.hys_kernel       --------------------------
	.section	.nv.info.hys_kernel,"",@"SHT_CUDA_INFO"
	.sectionflags	@""
	.align	4


	//----- nvinfo : EIATTR_CUDA_API_VERSION
	.align		4
        /*0000*/ 	.byte	0x04, 0x37
        /*0002*/ 	.short	(.L_7 - .L_6)
.L_6:
        /*0004*/ 	.word	0x00000082


	//----- nvinfo : EIATTR_KPARAM_INFO
	.align		4
.L_7:
        /*0008*/ 	.byte	0x04, 0x17
        /*000a*/ 	.short	(.L_9 - .L_8)
.L_8:
        /*000c*/ 	.word	0x00000000
        /*0010*/ 	.short	0x0003
        /*0012*/ 	.short	0x0014
        /*0014*/ 	.byte	0x00, 0xf0, 0x11, 0x00


	//----- nvinfo : EIATTR_KPARAM_INFO
	.align		4
.L_9:
        /*0018*/ 	.byte	0x04, 0x17
        /*001a*/ 	.short	(.L_11 - .L_10)
.L_10:
        /*001c*/ 	.word	0x00000000
        /*0020*/ 	.short	0x0002
        /*0022*/ 	.short	0x0010
        /*0024*/ 	.byte	0x00, 0xf0, 0x11, 0x00


	//----- nvinfo : EIATTR_KPARAM_INFO
	.align		4
.L_11:
        /*0028*/ 	.byte	0x04, 0x17
        /*002a*/ 	.short	(.L_13 - .L_12)
.L_12:
        /*002c*/ 	.word	0x00000000
        /*0030*/ 	.short	0x0001
        /*0032*/ 	.short	0x0008
        /*0034*/ 	.byte	0x00, 0xf5, 0x21, 0x00


	//----- nvinfo : EIATTR_KPARAM_INFO
	.align		4
.L_13:
        /*0038*/ 	.byte	0x04, 0x17
        /*003a*/ 	.short	(.L_15 - .L_14)
.L_14:
        /*003c*/ 	.word	0x00000000
        /*0040*/ 	.short	0x0000
        /*0042*/ 	.short	0x0000
        /*0044*/ 	.byte	0x00, 0xf5, 0x21, 0x00


	//----- nvinfo : EIATTR_SPARSE_MMA_MASK
	.align		4
.L_15:
        /*0048*/ 	.byte	0x03, 0x50
        /*004a*/ 	.short	0x0000


	//----- nvinfo : EIATTR_MAXREG_COUNT
	.align		4
        /*004c*/ 	.byte	0x03, 0x1b
        /*004e*/ 	.short	0x00ff


	//----- nvinfo : EIATTR_MERCURY_ISA_VERSION
	.align		4
        /*0050*/ 	.byte	0x03, 0x5f
        /*0052*/ 	.short	0x0101


	//----- nvinfo : EIATTR_VRC_CTA_INIT_COUNT
	.align		4
        /*0054*/ 	.byte	0x02, 0x4a
	.zero		1
	.zero		1


	//----- nvinfo : EIATTR_EXIT_INSTR_OFFSETS
	.align		4
        /*0058*/ 	.byte	0x04, 0x1c
        /*005a*/ 	.short	(.L_17 - .L_16)


	//   ....[0]....
.L_16:
        /*005c*/ 	.word	0x00000150


	//----- nvinfo : EIATTR_CBANK_PARAM_SIZE
	.align		4
.L_17:
        /*0060*/ 	.byte	0x03, 0x19
        /*0062*/ 	.short	0x0018


	//----- nvinfo : EIATTR_PARAM_CBANK
	.align		4
        /*0064*/ 	.byte	0x04, 0x0a
        /*0066*/ 	.short	(.L_19 - .L_18)
	.align		4
.L_18:
        /*0068*/ 	.word	index@(.nv.constant0.hys_kernel)
        /*006c*/ 	.short	0x0380
        /*006e*/ 	.short	0x0018


	//----- nvinfo : EIATTR_SW_WAR
	.align		4
.L_19:
        /*0070*/ 	.byte	0x04, 0x36
        /*0072*/ 	.short	(.L_21 - .L_20)
.L_20:
        /*0074*/ 	.word	0x00000008
.L_21:


//--------------------- .nv.callgraph             --------------------------
	.section	.nv.callgraph,"",@"SHT_CUDA_CALLGRAPH"
	.align	4
	.sectionentsize	8
	.align		4
        /*0000*/ 	.word	0x00000000
	.align		4
        /*0004*/ 	.word	0xffffffff
	.align		4
        /*0008*/ 	.word	0x00000000
	.align		4
        /*000c*/ 	.word	0xfffffffe
	.align		4
        /*0010*/ 	.word	0x00000000
	.align		4
        /*0014*/ 	.word	0xfffffffd
	.align		4
        /*0018*/ 	.word	0x00000000
	.align		4
        /*001c*/ 	.word	0xfffffffc


//--------------------- .text.hys_kernel          --------------------------
	.section	.text.hys_kernel,"ax",@progbits
	.align	128
        .global         hys_kernel
        .type           hys_kernel,@function
        .size           hys_kernel,(.L_x_1 - hys_kernel)
        .other          hys_kernel,@"STO_CUDA_ENTRY STV_DEFAULT"
hys_kernel:
.text.hys_kernel:
[----:B------:R-:W-:Y:S01]  /*0000*/  LDC R1, c[0x0][0x37c] ;  /* 0x0000df00ff017b82 */ /* 0x000fe20000000800 */
[----:B------:R-:W0:Y:S07]  /*0010*/  S2R R0, SR_TID.Y ;  /* 0x0000000000007919 */ /* 0x000e2e0000002200 */
[----:B------:R-:W0:Y:S01]  /*0020*/  S2UR UR6, SR_CTAID.Y ;  /* 0x00000000000679c3 */ /* 0x000e220000002600 */
[----:B------:R-:W1:Y:S01]  /*0030*/  LDCU UR8, c[0x0][0x394] ;  /* 0x00007280ff0877ac */ /* 0x000e620008000800 */
[----:B------:R-:W2:Y:S01]  /*0040*/  S2R R4, SR_TID.X ;  /* 0x0000000000047919 */ /* 0x000ea20000002100 */
[----:B------:R-:W3:Y:S05]  /*0050*/  LDCU.64 UR4, c[0x0][0x358] ;  /* 0x00006b00ff0477ac */ /* 0x000eea0008000a00 */
[----:B------:R-:W0:Y:S08]  /*0060*/  LDC R5, c[0x0][0x364] ;  /* 0x0000d900ff057b82 */ /* 0x000e300000000800 */
[----:B------:R-:W2:Y:S08]  /*0070*/  S2UR UR7, SR_CTAID.X ;  /* 0x00000000000779c3 */ /* 0x000eb00000002500 */
[----:B------:R-:W2:Y:S08]  /*0080*/  LDC R7, c[0x0][0x360] ;  /* 0x0000d800ff077b82 */ /* 0x000eb00000000800 */
[----:B------:R-:W4:Y:S01]  /*0090*/  LDC.64 R2, c[0x0][0x380] ;  /* 0x0000e000ff027b82 */ /* 0x000f220000000a00 */
[----:B0-----:R-:W-:-:S02]  /*00a0*/  IMAD R0, R5, UR6, R0 ;  /* 0x0000000605007c24 */ /* 0x001fc4000f8e0200 */
[----:B--2---:R-:W-:-:S04]  /*00b0*/  IMAD R5, R7, UR7, R4 ;  /* 0x0000000707057c24 */ /* 0x004fc8000f8e0204 */
[----:B-1----:R-:W-:Y:S02]  /*00c0*/  IMAD R7, R5, UR8, R0 ;  /* 0x0000000805077c24 */ /* 0x002fe4000f8e0200 */
[----:B------:R-:W0:Y:S02]  /*00d0*/  LDC.64 R4, c[0x0][0x388] ;  /* 0x0000e200ff047b82 */ /* 0x000e240000000a00 */
[----:B----4-:R-:W-:-:S06]  /*00e0*/  IMAD.WIDE R2, R7, 0x4, R2 ;  /* 0x0000000407027825 */ /* 0x010fcc00078e0202 */
[----:B---3--:R-:W2:Y:S01]  /*00f0*/  LDG.E R2, desc[UR4][R2.64] ;  /* 0x0000000402027981 */ /* 0x008ea2000c1e1900 */
[----:B0-----:R-:W-:Y:S01]  /*0100*/  IMAD.WIDE R4, R7, 0x4, R4 ;  /* 0x0000000407047825 */ /* 0x001fe200078e0204 */
[----:B--2---:R-:W-:-:S04]  /*0110*/  IADD3 R0, PT, PT, R2, -0x73, RZ ;  /* 0xffffff8d02007810 */ /* 0x004fc80007ffe0ff */
[----:B------:R-:W-:-:S04]  /*0120*/  ISETP.GE.U32.AND P0, PT, R0, -0x36, PT ;  /* 0xffffffca0000780c */ /* 0x000fc80003f06070 */
[----:B------:R-:W-:-:S05]  /*0130*/  SEL R7, RZ, 0xffffff, P0 ;  /* 0x00ffffffff077807 */ /* 0x000fca0000000000 */
[----:B------:R-:W-:Y:S01]  /*0140*/  STG.E desc[UR4][R4.64], R7 ;  /* 0x0000000704007986 */ /* 0x000fe2000c101904 */
[----:B------:R-:W-:Y:S05]  /*0150*/  EXIT ;  /* 0x000000000000794d */ /* 0x000fea0003800000 */
.L_x_0:
[----:B------:R-:W-:-:S00]  /*0160*/  BRA `(.L_x_0) ;  /* 0xfffffffc00fc7947 */ /* 0x000fc0000383ffff */
[----:B------:R-:W-:-:S00]  /*0170*/  NOP ;  /* 0x0000000000007918 */ /* 0x000fc00000000000 */
        /* <DEDUP_REMOVED lines=8> */
.L_x_1:


//--------------------- .nv.shared.reserved.0     --------------------------
	.section	.nv.shared.reserved.0,"aw",@nobits
	.weak		__nv_reservedSMEM_offset_0_alias
	.size		__nv_reservedSMEM_offset_0_alias, 0, 64
	.other		__nv_reservedSMEM_offset_0_alias,@"STO_CUDA_RESERVED_SHARED STV_DEFAULT"
__nv_reservedSMEM_offset_0_alias:
	.zero		0
	.zero		64


//--------------------- .nv.constant0.hys_kernel  --------------------------
	.section	.nv.constant0.hys_kernel,"a",@progbits
	.sectionflags	@""
	.align	4
.nv.constant0.hys_kernel:
	.zero		920


//--------------------- SYMBOLS --------------------------

	.type		.nv.reservedSmem.offset0,@object
	.size		.nv.reservedSmem.offset0,0x4
